	.headerflags	@"EF_CUDA_TEXMODE_UNIFIED EF_CUDA_64BIT_ADDRESS EF_CUDA_ACCELERATORS EF_CUDA_SM90 EF_CUDA_VIRTUAL_SM(EF_CUDA_SM90)"
	.elftype	@"ET_EXEC"


//--------------------- .nv.info                  --------------------------
	.section	.nv.info,"",@"SHT_CUDA_INFO"
	.align	4


	//----- nvinfo : EIATTR_REGCOUNT
	.align		4
        /*0000*/ 	.byte	0x04, 0x2f
        /*0002*/ 	.short	(.L_1 - .L_0)
	.align		4
.L_0:
        /*0004*/ 	.word	index@(triton_poi_fused_mul_sigmoid_55)
        /*0008*/ 	.word	0x0000000a


	//----- nvinfo : EIATTR_MIN_STACK_SIZE
	.align		4
.L_1:
        /*000c*/ 	.byte	0x04, 0x12
        /*000e*/ 	.short	(.L_3 - .L_2)
	.align		4
.L_2:
        /*0010*/ 	.word	index@(triton_poi_fused_mul_sigmoid_55)
        /*0014*/ 	.word	0x00000000


	//----- nvinfo : EIATTR_FRAME_SIZE
	.align		4
.L_3:
        /*0018*/ 	.byte	0x04, 0x11
        /*001a*/ 	.short	(.L_5 - .L_4)
	.align		4
.L_4:
        /*001c*/ 	.word	index@(triton_poi_fused_mul_sigmoid_55)
        /*0020*/ 	.word	0x00000000


	//----- nvinfo : EIATTR_MIN_STACK_SIZE
	.align		4
.L_5:
        /*0024*/ 	.byte	0x04, 0x12
        /*0026*/ 	.short	(.L_7 - .L_6)
	.align		4
.L_6:
        /*0028*/ 	.word	index@(triton_poi_fused_mul_sigmoid_55)
        /*002c*/ 	.word	0x00000000
.L_7:


//--------------------- .nv.info.triton_poi_fused_mul_sigmoid_55 --------------------------
	.section	.nv.info.triton_poi_fused_mul_sigmoid_55,"",@"SHT_CUDA_INFO"
	.sectionflags	@""
	.align	4


	//----- nvinfo : EIATTR_CUDA_API_VERSION
	.align		4
        /*0000*/ 	.byte	0x04, 0x37
        /*0002*/ 	.short	(.L_9 - .L_8)
.L_8:
        /*0004*/ 	.word	0x0000007c


	//----- nvinfo : EIATTR_KPARAM_INFO
	.align		4
.L_9:
        /*0008*/ 	.byte	0x04, 0x17
        /*000a*/ 	.short	(.L_11 - .L_10)
.L_10:
        /*000c*/ 	.word	0x00000000
        /*0010*/ 	.short	0x0002
        /*0012*/ 	.short	0x0010
        /*0014*/ 	.byte	0x00, 0xf0, 0x11, 0x00


	//----- nvinfo : EIATTR_KPARAM_INFO
	.align		4
.L_11:
        /*0018*/ 	.byte	0x04, 0x17
        /*001a*/ 	.short	(.L_13 - .L_12)
.L_12:
        /*001c*/ 	.word	0x00000000
        /*0020*/ 	.short	0x0001
        /*0022*/ 	.short	0x0008
        /*0024*/ 	.byte	0x00, 0xf4, 0x21, 0x00


	//----- nvinfo : EIATTR_KPARAM_INFO
	.align		4
.L_13:
        /*0028*/ 	.byte	0x04, 0x17
        /*002a*/ 	.short	(.L_15 - .L_14)
.L_14:
        /*002c*/ 	.word	0x00000000
        /*0030*/ 	.short	0x0000
        /*0032*/ 	.short	0x0000
        /*0034*/ 	.byte	0x00, 0xf4, 0x21, 0x00


	//----- nvinfo : EIATTR_SPARSE_MMA_MASK
	.align		4
.L_15:
        /*0038*/ 	.byte	0x03, 0x50
        /*003a*/ 	.short	0x0000


	//----- nvinfo : EIATTR_MAXREG_COUNT
	.align		4
        /*003c*/ 	.byte	0x03, 0x1b
        /*003e*/ 	.short	0x00ff


	//----- nvinfo : EIATTR_EXIT_INSTR_OFFSETS
	.align		4
        /*0040*/ 	.byte	0x04, 0x1c
        /*0042*/ 	.short	(.L_17 - .L_16)


	//   ....[0]....
.L_16:
        /*0044*/ 	.word	0x000001e0


	//   ....[1]....
        /*0048*/ 	.word	0x00000200


	//----- nvinfo : EIATTR_REQNTID
	.align		4
.L_17:
        /*004c*/ 	.byte	0x04, 0x10
        /*004e*/ 	.short	(.L_19 - .L_18)
.L_18:
        /*0050*/ 	.word	0x00000080
        /*0054*/ 	.word	0x00000001
        /*0058*/ 	.word	0x00000001


	//----- nvinfo : EIATTR_CRS_STACK_SIZE
	.align		4
.L_19:
        /*005c*/ 	.byte	0x04, 0x1e
        /*005e*/ 	.short	(.L_21 - .L_20)
.L_20:
        /*0060*/ 	.word	0x00000000


	//----- nvinfo : EIATTR_CBANK_PARAM_SIZE
	.align		4
.L_21:
        /*0064*/ 	.byte	0x03, 0x19
        /*0066*/ 	.short	0x0014


	//----- nvinfo : EIATTR_PARAM_CBANK
	.align		4
        /*0068*/ 	.byte	0x04, 0x0a
        /*006a*/ 	.short	(.L_23 - .L_22)
	.align		4
.L_22:
        /*006c*/ 	.word	index@(.nv.constant0.triton_poi_fused_mul_sigmoid_55)
        /*0070*/ 	.short	0x0210
        /*0072*/ 	.short	0x0014


	//----- nvinfo : EIATTR_SW_WAR
	.align		4
.L_23:
        /*0074*/ 	.byte	0x04, 0x36
        /*0076*/ 	.short	(.L_25 - .L_24)
.L_24:
        /*0078*/ 	.word	0x00000008
.L_25:


//--------------------- .nv.callgraph             --------------------------
	.section	.nv.callgraph,"",@"SHT_CUDA_CALLGRAPH"
	.align	4
	.sectionentsize	8
	.align		4
        /*0000*/ 	.word	0x00000000
	.align		4
        /*0004*/ 	.word	0xffffffff
	.align		4
        /*0008*/ 	.word	0x00000000
	.align		4
        /*000c*/ 	.word	0xfffffffe
	.align		4
        /*0010*/ 	.word	0x00000000
	.align		4
        /*0014*/ 	.word	0xfffffffd
	.align		4
        /*0018*/ 	.word	0x00000000
	.align		4
        /*001c*/ 	.word	0xfffffffc


//--------------------- .text.triton_poi_fused_mul_sigmoid_55 --------------------------
	.section	.text.triton_poi_fused_mul_sigmoid_55,"ax",@progbits
	.align	128
        .global         triton_poi_fused_mul_sigmoid_55
        .type           triton_poi_fused_mul_sigmoid_55,@function
        .size           triton_poi_fused_mul_sigmoid_55,(.L_x_3 - triton_poi_fused_mul_sigmoid_55)
        .other          triton_poi_fused_mul_sigmoid_55,@"STO_CUDA_ENTRY STV_DEFAULT"
triton_poi_fused_mul_sigmoid_55:
.text.triton_poi_fused_mul_sigmoid_55:
[----:B------:R-:W0:Y:S02]  /*0000*/  LDC R1, c[0x0][0x28] ;  /* 0x00000a00ff017b82 */ /* 0x000e240000000800 */
[----:B------:R-:W1:Y:S01]  /*0010*/  S2R R0, SR_TID.X ;  /* 0x0000000000007919 */ /* 0x000e620000002100 */
[----:B------:R-:W-:Y:S01]  /*0020*/  ULDC.64 UR4, c[0x0][0x208] ;  /* 0x0000820000047ab9 */ /* 0x000fe20000000a00 */
[----:B------:R-:W-:Y:S01]  /*0030*/  BSSY B0, `(.L_x_0) ;  /* 0x000000a000007945 */ /* 0x000fe20003800000 */
[----:B------:R-:W2:Y:S01]  /*0040*/  S2R R5, SR_CTAID.X ;  /* 0x0000000000057919 */ /* 0x000ea20000002500 */
[----:B-1----:R-:W-:-:S04]  /*0050*/  LOP3.LUT R0, R0, 0x7f, RZ, 0xc0, !PT ;  /* 0x0000007f00007812 */ /* 0x002fc800078ec0ff */
[----:B--2---:R-:W-:Y:S01]  /*0060*/  LEA R5, R5, R0, 0x7 ;  /* 0x0000000005057211 */ /* 0x004fe200078e38ff */
[----:B------:R-:W-:-:S03]  /*0070*/  HFMA2.MMA R0, -RZ, RZ, 0, 0 ;  /* 0x00000000ff007435 */ /* 0x000fc600000001ff */
[----:B------:R-:W-:-:S13]  /*0080*/  ISETP.GE.AND P0, PT, R5, 0x280, PT ;  /* 0x000002800500780c */ /* 0x000fda0003f06270 */
[----:B------:R-:W-:Y:S05]  /*0090*/  @P0 BRA `(.L_x_1) ;  /* 0x00000000000c0947 */ /* 0x000fea0003800000 */
[----:B------:R-:W1:Y:S02]  /*00a0*/  LDC.64 R2, c[0x0][0x210] ;  /* 0x00008400ff027b82 */ /* 0x000e640000000a00 */
[----:B-1----:R-:W-:-:S05]  /*00b0*/  IMAD.WIDE R2, R5, 0x4, R2 ;  /* 0x0000000405027825 */ /* 0x002fca00078e0202 */
[----:B------:R1:W5:Y:S02]  /*00c0*/  LDG.E R0, desc[UR4][R2.64] ;  /* 0x0000000402007981 */ /* 0x000364000c1e1900 */
.L_x_1:
[----:B------:R-:W-:Y:S05]  /*00d0*/  BSYNC B0 ;  /* 0x0000000000007941 */ /* 0x000fea0003800000 */
.L_x_0:
[----:B-1---5:R-:W-:Y:S01]  /*00e0*/  FADD R2, RZ, -R0 ;  /* 0x80000000ff027221 */ /* 0x022fe20000000000 */
[----:B------:R-:W-:-:S03]  /*00f0*/  MOV R7, 0x3e800000 ;  /* 0x3e80000000077802 */ /* 0x000fc60000000f00 */
[----:B------:R-:W-:-:S05]  /*0100*/  FMUL R4, R2, 1.4426950216293334961 ;  /* 0x3fb8aa3b02047820 */ /* 0x000fca0000400000 */
[----:B------:R-:W-:-:S13]  /*0110*/  FSETP.GEU.AND P1, PT, R4, -126, PT ;  /* 0xc2fc00000400780b */ /* 0x000fda0003f2e000 */
[----:B------:R-:W-:-:S04]  /*0120*/  @!P1 FMUL R4, R4, 0.5 ;  /* 0x3f00000004049820 */ /* 0x000fc80000400000 */
[----:B------:R-:W1:Y:S02]  /*0130*/  MUFU.EX2 R2, R4 ;  /* 0x0000000400027308 */ /* 0x000e640000000800 */
[----:B-1----:R-:W-:-:S04]  /*0140*/  @!P1 FMUL R2, R2, R2 ;  /* 0x0000000202029220 */ /* 0x002fc80000400000 */
[----:B------:R-:W-:Y:S02]  /*0150*/  FADD R6, R2, 1 ;  /* 0x3f80000002067421 */ /* 0x000fe40000000000 */
[----:B------:R-:W1:Y:S03]  /*0160*/  LDC.64 R2, c[0x0][0x218] ;  /* 0x00008600ff027b82 */ /* 0x000e660000000a00 */
[----:B------:R-:W-:-:S04]  /*0170*/  FSETP.GT.AND P1, PT, R6, 8.50705917302346158658e+37, PT ;  /* 0x7e8000000600780b */ /* 0x000fc80003f24000 */
[----:B------:R-:W-:-:S09]  /*0180*/  FSEL R7, R7, 1, P1 ;  /* 0x3f80000007077808 */ /* 0x000fd20000800000 */
[----:B------:R-:W-:-:S06]  /*0190*/  @P1 FMUL R6, R6, 0.25 ;  /* 0x3e80000006061820 */ /* 0x000fcc0000400000 */
[----:B------:R-:W2:Y:S01]  /*01a0*/  MUFU.RCP R6, R6 ;  /* 0x0000000600067308 */ /* 0x000ea20000001000 */
[----:B-1----:R-:W-:-:S04]  /*01b0*/  IMAD.WIDE R2, R5, 0x4, R2 ;  /* 0x0000000405027825 */ /* 0x002fc800078e0202 */
[----:B--2---:R-:W-:-:S04]  /*01c0*/  FMUL R7, R6, R7 ;  /* 0x0000000706077220 */ /* 0x004fc80000400000 */
[----:B------:R-:W-:Y:S01]  /*01d0*/  FMUL R7, R7, R0 ;  /* 0x0000000007077220 */ /* 0x000fe20000400000 */
[----:B------:R-:W-:Y:S06]  /*01e0*/  @P0 EXIT ;  /* 0x000000000000094d */ /* 0x000fec0003800000 */
[----:B------:R-:W-:Y:S01]  /*01f0*/  STG.E desc[UR4][R2.64], R7 ;  /* 0x0000000702007986 */ /* 0x000fe2000c101904 */
[----:B------:R-:W-:Y:S05]  /*0200*/  EXIT ;  /* 0x000000000000794d */ /* 0x000fea0003800000 */
.L_x_2:
[----:B------:R-:W-:-:S00]  /*0210*/  BRA `(.L_x_2) ;  /* 0xfffffffc00fc7947 */ /* 0x000fc0000383ffff */
[----:B------:R-:W-:-:S00]  /*0220*/  NOP ;  /* 0x0000000000007918 */ /* 0x000fc00000000000 */
        /* <DEDUP_REMOVED lines=13> */
.L_x_3:


//--------------------- .nv.constant0.triton_poi_fused_mul_sigmoid_55 --------------------------
	.section	.nv.constant0.triton_poi_fused_mul_sigmoid_55,"a",@progbits
	.sectionflags	@""
	.align	4
.nv.constant0.triton_poi_fused_mul_sigmoid_55:
	.zero		548
